//
// Generated by NVIDIA NVVM Compiler
//
// Compiler Build ID: CL-36424714
// Cuda compilation tools, release 13.0, V13.0.88
// Based on NVVM 20.0.0
//

.version 9.0
.target sm_100
.address_size 64

	// .globl	_Z12kernelwithIdv
.extern .func  (.param .b32 func_retval0) vprintf
(
	.param .b64 vprintf_param_0,
	.param .b64 vprintf_param_1
)
;
.global .align 1 .b8 $str[50] = {87, 97, 116, 101, 107, 58, 32, 103, 108, 111, 98, 97, 108, 110, 121, 95, 105, 100, 61, 37, 100, 44, 32, 98, 108, 111, 99, 107, 73, 100, 120, 61, 37, 100, 44, 32, 116, 104, 114, 101, 97, 100, 73, 100, 120, 61, 37, 100, 10};

.visible .entry _Z12kernelwithIdv()
{
	.local .align 8 .b8 	__local_depot0[16];
	.reg .b64 	%SP;
	.reg .b64 	%SPL;
	.reg .b32 	%r<7>;
	.reg .b64 	%rd<5>;

	mov.u64 	%SPL, __local_depot0;
	cvta.local.u64 	%SP, %SPL;
	add.u64 	%rd1, %SP, 0;
	add.u64 	%rd2, %SPL, 0;
	mov.u32 	%r1, %ctaid.x;
	mov.u32 	%r2, %ntid.x;
	mov.u32 	%r3, %tid.x;
	mad.lo.s32 	%r4, %r1, %r2, %r3;
	st.local.v2.u32 	[%rd2], {%r4, %r1};
	st.local.u32 	[%rd2+8], %r3;
	mov.u64 	%rd3, $str;
	cvta.global.u64 	%rd4, %rd3;
	{ // callseq 0, 0
	.param .b64 param0;
	st.param.b64 	[param0], %rd4;
	.param .b64 param1;
	st.param.b64 	[param1], %rd1;
	.param .b32 retval0;
	call.uni (retval0), 
	vprintf, 
	(
	param0, 
	param1
	);
	ld.param.b32 	%r5, [retval0];
	} // callseq 0
	ret;

}


// ===== COMPILED SASS (sm_100) =====

	.target	sm_100

	.elftype	@"ET_EXEC"


//--------------------- .note.nv.tkinfo           --------------------------
	.section	.note.nv.tkinfo,"",@"SHT_NOTE"
	.sectionflags	@"SHF_NOTE_NV_TKINFO"
	.tkinfo
        /*0018*/ 	.word	0x00000002
        /*0030*/ 	.string	""
        /*0030*/ 	.string	"ptxas"
        /*0030*/ 	.string	"Cuda compilation tools, release 13.0, V13.0.88"
        /*0030*/ 	.string	"Build cuda_13.0.r13.0/compiler.36424714_0"
        /*0030*/ 	.string	"-arch sm_100 -m 64 "



//--------------------- .note.nv.cuinfo           --------------------------
	.section	.note.nv.cuinfo,"",@"SHT_NOTE"
	.sectionflags	@"SHF_NOTE_NV_CUINFO"
        /*0018*/ 	.short	0x0002
        /*001a*/ 	.short	0x0064
        /*001c*/ 	.short	0x0082
	.zero		2


//--------------------- .nv.info                  --------------------------
	.section	.nv.info,"",@"SHT_CUDA_INFO"
	.align	4


	//----- nvinfo : EIATTR_REGCOUNT
	.align		4
        /*0000*/ 	.byte	0x04, 0x2f
        /*0002*/ 	.short	(.L_2 - .L_1)
	.align		4
.L_1:
        /*0004*/ 	.word	index@(_Z12kernelwithIdv)
        /*0008*/ 	.word	0x00000018


	//----- nvinfo : EIATTR_FRAME_SIZE
	.align		4
.L_2:
        /*000c*/ 	.byte	0x04, 0x11
        /*000e*/ 	.short	(.L_4 - .L_3)
	.align		4
.L_3:
        /*0010*/ 	.word	index@(_Z12kernelwithIdv)
        /*0014*/ 	.word	0x00000010


	//----- nvinfo : EIATTR_MIN_STACK_SIZE
	.align		4
.L_4:
        /*0018*/ 	.byte	0x04, 0x12
        /*001a*/ 	.short	(.L_6 - .L_5)
	.align		4
.L_5:
        /*001c*/ 	.word	index@(_Z12kernelwithIdv)
        /*0020*/ 	.word	0x00000010
.L_6:


//--------------------- .nv.compat                --------------------------
	.section	.nv.compat,"",@"SHT_CUDA_COMPAT_INFO"
	.align	4
        /*0000*/ 	.byte	0x02, 0x09, 0x00, 0x00, 0x02, 0x02, 0x01, 0x00, 0x02, 0x05, 0x05, 0x00, 0x03, 0x07, 0x01, 0x01
        /*0010*/ 	.byte	0x02, 0x03, 0x00, 0x00, 0x02, 0x06, 0x01, 0x00, 0x04, 0x0b, 0x08, 0x00, 0x09, 0x00, 0x00, 0x00
        /*0020*/ 	.byte	0x00, 0x00, 0x00, 0x00


//--------------------- .nv.info._Z12kernelwithIdv --------------------------
	.section	.nv.info._Z12kernelwithIdv,"",@"SHT_CUDA_INFO"
	.sectionflags	@""
	.align	4


	//----- nvinfo : EIATTR_CUDA_API_VERSION
	.align		4
        /*0000*/ 	.byte	0x04, 0x37
        /*0002*/ 	.short	(.L_8 - .L_7)
.L_7:
        /*0004*/ 	.word	0x00000082


	//----- nvinfo : EIATTR_SPARSE_MMA_MASK
	.align		4
.L_8:
        /*0008*/ 	.byte	0x03, 0x50
        /*000a*/ 	.short	0x0000


	//----- nvinfo : EIATTR_MAXREG_COUNT
	.align		4
        /*000c*/ 	.byte	0x03, 0x1b
        /*000e*/ 	.short	0x00ff


	//----- nvinfo : EIATTR_EXTERNS
	.align		4
        /*0010*/ 	.byte	0x04, 0x0f
        /*0012*/ 	.short	(.L_10 - .L_9)


	//   ....[0]....
	.align		4
.L_9:
        /*0014*/ 	.word	index@(vprintf)


	//----- nvinfo : EIATTR_MERCURY_ISA_VERSION
	.align		4
.L_10:
        /*0018*/ 	.byte	0x03, 0x5f
        /*001a*/ 	.short	0x0101


	//----- nvinfo : EIATTR_VRC_CTA_INIT_COUNT
	.align		4
        /*001c*/ 	.byte	0x02, 0x4a
	.zero		1
	.zero		1


	//----- nvinfo : EIATTR_SYSCALL_OFFSETS
	.align		4
        /*0020*/ 	.byte	0x04, 0x46
        /*0022*/ 	.short	(.L_12 - .L_11)


	//   ....[0]....
.L_11:
        /*0024*/ 	.word	0x00000120


	//----- nvinfo : EIATTR_EXIT_INSTR_OFFSETS
	.align		4
.L_12:
        /*0028*/ 	.byte	0x04, 0x1c
        /*002a*/ 	.short	(.L_14 - .L_13)


	//   ....[0]....
.L_13:
        /*002c*/ 	.word	0x00000130


	//----- nvinfo : EIATTR_SW_WAR
	.align		4
.L_14:
        /*0030*/ 	.byte	0x04, 0x36
        /*0032*/ 	.short	(.L_16 - .L_15)
.L_15:
        /*0034*/ 	.word	0x00000008
.L_16:


//--------------------- .nv.callgraph             --------------------------
	.section	.nv.callgraph,"",@"SHT_CUDA_CALLGRAPH"
	.align	4
	.sectionentsize	8
	.align		4
        /*0000*/ 	.word	0x00000000
	.align		4
        /*0004*/ 	.word	0xffffffff
	.align		4
        /*0008*/ 	.word	index@(_Z12kernelwithIdv)
	.align		4
        /*000c*/ 	.word	index@(vprintf)
	.align		4
        /*0010*/ 	.word	0x00000000
	.align		4
        /*0014*/ 	.word	0xfffffffe
	.align		4
        /*0018*/ 	.word	0x00000000
	.align		4
        /*001c*/ 	.word	0xfffffffd
	.align		4
        /*0020*/ 	.word	0x00000000
	.align		4
        /*0024*/ 	.word	0xfffffffc


//--------------------- .nv.constant4             --------------------------
	.section	.nv.constant4,"a",@progbits
	.align	8
	.align		8
.nv.constant4:
        /*0000*/ 	.dword	vprintf
	.align		8
        /*0008*/ 	.dword	$str


//--------------------- .text._Z12kernelwithIdv   --------------------------
	.section	.text._Z12kernelwithIdv,"ax",@progbits
	.align	128
        .global         _Z12kernelwithIdv
        .type           _Z12kernelwithIdv,@function
        .size           _Z12kernelwithIdv,(.L_x_2 - _Z12kernelwithIdv)
        .other          _Z12kernelwithIdv,@"STO_CUDA_ENTRY STV_DEFAULT"
_Z12kernelwithIdv:
.text._Z12kernelwithIdv:
[----:B------:R-:W0:Y:S01]  /*0000*/  LDC R1, c[0x0][0x37c] ;  /* 0x0000df00ff017b82 */ /* 0x000e220000000800 */
[----:B------:R-:W1:Y:S01]  /*0010*/  S2R R10, SR_TID.X ;  /* 0x00000000000a7919 */ /* 0x000e620000002100 */
[----:B------:R-:W2:Y:S01]  /*0020*/  LDCU UR5, c[0x0][0x2fc] ;  /* 0x00005f80ff0577ac */ /* 0x000ea20008000800 */
[----:B0-----:R-:W-:Y:S01]  /*0030*/  VIADD R1, R1, 0xfffffff0 ;  /* 0xfffffff001017836 */ /* 0x001fe20000000000 */
[----:B------:R-:W-:Y:S01]  /*0040*/  MOV R0, 0x0 ;  /* 0x0000000000007802 */ /* 0x000fe20000000f00 */
[----:B------:R-:W0:Y:S01]  /*0050*/  S2R R3, SR_CTAID.X ;  /* 0x0000000000037919 */ /* 0x000e220000002500 */
[----:B------:R-:W0:Y:S02]  /*0060*/  LDCU UR6, c[0x0][0x360] ;  /* 0x00006c00ff0677ac */ /* 0x000e240008000800 */
[----:B------:R3:W4:Y:S01]  /*0070*/  LDC.64 R8, c[0x4][R0] ;  /* 0x0100000000087b82 */ /* 0x0007220000000a00 */
[----:B------:R-:W5:Y:S02]  /*0080*/  LDCU UR4, c[0x0][0x2f8] ;  /* 0x00005f00ff0477ac */ /* 0x000f640008000800 */
[----:B-----5:R-:W-:Y:S01]  /*0090*/  IADD3 R6, P0, PT, R1, UR4, RZ ;  /* 0x0000000401067c10 */ /* 0x020fe2000ff1e0ff */
[----:B-1----:R3:W-:Y:S04]  /*00a0*/  STL [R1+0x8], R10 ;  /* 0x0000080a01007387 */ /* 0x0027e80000100800 */
[----:B--2---:R-:W-:-:S02]  /*00b0*/  IMAD.X R7, RZ, RZ, UR5, P0 ;  /* 0x00000005ff077e24 */ /* 0x004fc400080e06ff */
[----:B0-----:R-:W-:Y:S01]  /*00c0*/  IMAD R2, R3, UR6, R10 ;  /* 0x0000000603027c24 */ /* 0x001fe2000f8e020a */
[----:B------:R-:W0:Y:S04]  /*00d0*/  LDCU.64 UR6, c[0x4][0x8] ;  /* 0x01000100ff0677ac */ /* 0x000e280008000a00 */
[----:B------:R3:W-:Y:S01]  /*00e0*/  STL.64 [R1], R2 ;  /* 0x0000000201007387 */ /* 0x0007e20000100a00 */
[----:B0-----:R-:W-:Y:S01]  /*00f0*/  IMAD.U32 R4, RZ, RZ, UR6 ;  /* 0x00000006ff047e24 */ /* 0x001fe2000f8e00ff */
[----:B---34-:R-:W-:-:S07]  /*0100*/  MOV R5, UR7 ;  /* 0x0000000700057c02 */ /* 0x018fce0008000f00 */
[----:B------:R-:W-:-:S07]  /*0110*/  LEPC R20, `(.L_x_0) ;  /* 0x000000001014794e */ /* 0x000fce0000000000 */
[----:B------:R-:W-:Y:S05]  /*0120*/  CALL.ABS.NOINC R8 ;  /* 0x0000000008007343 */ /* 0x000fea0003c00000 */
.L_x_0:
[----:B------:R-:W-:Y:S05]  /*0130*/  EXIT ;  /* 0x000000000000794d */ /* 0x000fea0003800000 */
.L_x_1:
[----:B------:R-:W-:-:S00]  /*0140*/  BRA `(.L_x_1) ;  /* 0xfffffffc00fc7947 */ /* 0x000fc0000383ffff */
[----:B------:R-:W-:-:S00]  /*0150*/  NOP ;  /* 0x0000000000007918 */ /* 0x000fc00000000000 */
        /* <DEDUP_REMOVED lines=10> */
.L_x_2:


//--------------------- .nv.global.init           --------------------------
	.section	.nv.global.init,"aw",@progbits
.nv.global.init:
	.type		$str,@object
	.size		$str,(.L_0 - $str)
$str:
        /*0000*/ 	.byte	0x57, 0x61, 0x74, 0x65, 0x6b, 0x3a, 0x20, 0x67, 0x6c, 0x6f, 0x62, 0x61, 0x6c, 0x6e, 0x79, 0x5f
        /*0010*/ 	.byte	0x69, 0x64, 0x3d, 0x25, 0x64, 0x2c, 0x20, 0x62, 0x6c, 0x6f, 0x63, 0x6b, 0x49, 0x64, 0x78, 0x3d
        /*0020*/ 	.byte	0x25, 0x64, 0x2c, 0x20, 0x74, 0x68, 0x72, 0x65, 0x61, 0x64, 0x49, 0x64, 0x78, 0x3d, 0x25, 0x64
        /*0030*/ 	.byte	0x0a, 0x00
.L_0:


//--------------------- .nv.shared.reserved.0     --------------------------
	.section	.nv.shared.reserved.0,"aw",@nobits
	.weak		__nv_reservedSMEM_offset_0_alias
	.size		__nv_reservedSMEM_offset_0_alias, 0, 64
	.other		__nv_reservedSMEM_offset_0_alias,@"STO_CUDA_RESERVED_SHARED STV_DEFAULT"
__nv_reservedSMEM_offset_0_alias:
	.zero		0
	.zero		64


//--------------------- .nv.constant0._Z12kernelwithIdv --------------------------
	.section	.nv.constant0._Z12kernelwithIdv,"a",@progbits
	.sectionflags	@""
	.align	4
.nv.constant0._Z12kernelwithIdv:
	.zero		896


//--------------------- SYMBOLS --------------------------

	.type		.nv.reservedSmem.offset0,@object
	.size		.nv.reservedSmem.offset0,0x4
	.type		vprintf,@function
